//
// Generated by NVIDIA NVVM Compiler
//
// Compiler Build ID: CL-36424714
// Cuda compilation tools, release 13.0, V13.0.88
// Based on NVVM 20.0.0
//

.version 9.0
.target sm_100
.address_size 64

	// .globl	_Z17prefix_sum_kernelPmS_mi

.visible .entry _Z17prefix_sum_kernelPmS_mi(
	.param .u64 .ptr .align 1 _Z17prefix_sum_kernelPmS_mi_param_0,
	.param .u64 .ptr .align 1 _Z17prefix_sum_kernelPmS_mi_param_1,
	.param .u64 _Z17prefix_sum_kernelPmS_mi_param_2,
	.param .u32 _Z17prefix_sum_kernelPmS_mi_param_3
)
{
	.reg .pred 	%p<3>;
	.reg .b32 	%r<6>;
	.reg .b64 	%rd<20>;

	ld.param.u64 	%rd5, [_Z17prefix_sum_kernelPmS_mi_param_0];
	ld.param.u64 	%rd6, [_Z17prefix_sum_kernelPmS_mi_param_1];
	ld.param.u64 	%rd4, [_Z17prefix_sum_kernelPmS_mi_param_2];
	ld.param.u32 	%r2, [_Z17prefix_sum_kernelPmS_mi_param_3];
	cvta.to.global.u64 	%rd1, %rd6;
	cvta.to.global.u64 	%rd2, %rd5;
	mov.u32 	%r3, %ntid.x;
	mov.u32 	%r4, %ctaid.x;
	mov.u32 	%r5, %tid.x;
	mad.lo.s32 	%r1, %r3, %r4, %r5;
	setp.ge.s32 	%p1, %r1, %r2;
	@%p1 bra 	$L__BB0_4;
	cvt.s64.s32 	%rd3, %r1;
	setp.ge.u64 	%p2, %rd3, %rd4;
	@%p2 bra 	$L__BB0_3;
	shl.b64 	%rd16, %rd3, 3;
	add.s64 	%rd17, %rd2, %rd16;
	ld.global.u64 	%rd18, [%rd17];
	add.s64 	%rd19, %rd1, %rd16;
	st.global.u64 	[%rd19], %rd18;
	bra.uni 	$L__BB0_4;
$L__BB0_3:
	shl.b64 	%rd7, %rd3, 3;
	add.s64 	%rd8, %rd2, %rd7;
	ld.global.u64 	%rd9, [%rd8];
	sub.s64 	%rd10, %rd3, %rd4;
	shl.b64 	%rd11, %rd10, 3;
	add.s64 	%rd12, %rd2, %rd11;
	ld.global.u64 	%rd13, [%rd12];
	add.s64 	%rd14, %rd13, %rd9;
	add.s64 	%rd15, %rd1, %rd7;
	st.global.u64 	[%rd15], %rd14;
$L__BB0_4:
	ret;

}
	// .globl	_Z11copy_kernelPmS_i
.visible .entry _Z11copy_kernelPmS_i(
	.param .u64 .ptr .align 1 _Z11copy_kernelPmS_i_param_0,
	.param .u64 .ptr .align 1 _Z11copy_kernelPmS_i_param_1,
	.param .u32 _Z11copy_kernelPmS_i_param_2
)
{
	.reg .pred 	%p<2>;
	.reg .b32 	%r<6>;
	.reg .b64 	%rd<9>;

	ld.param.u64 	%rd1, [_Z11copy_kernelPmS_i_param_0];
	ld.param.u64 	%rd2, [_Z11copy_kernelPmS_i_param_1];
	ld.param.u32 	%r2, [_Z11copy_kernelPmS_i_param_2];
	mov.u32 	%r3, %ntid.x;
	mov.u32 	%r4, %ctaid.x;
	mov.u32 	%r5, %tid.x;
	mad.lo.s32 	%r1, %r3, %r4, %r5;
	setp.ge.s32 	%p1, %r1, %r2;
	@%p1 bra 	$L__BB1_2;
	cvta.to.global.u64 	%rd3, %rd2;
	cvta.to.global.u64 	%rd4, %rd1;
	mul.wide.s32 	%rd5, %r1, 8;
	add.s64 	%rd6, %rd3, %rd5;
	ld.global.u64 	%rd7, [%rd6];
	add.s64 	%rd8, %rd4, %rd5;
	st.global.u64 	[%rd8], %rd7;
$L__BB1_2:
	ret;

}


// ===== COMPILED SASS (sm_100) =====

	.target	sm_100

	.elftype	@"ET_EXEC"


//--------------------- .note.nv.tkinfo           --------------------------
	.section	.note.nv.tkinfo,"",@"SHT_NOTE"
	.sectionflags	@"SHF_NOTE_NV_TKINFO"
	.tkinfo
        /*0018*/ 	.word	0x00000002
        /*0030*/ 	.string	""
        /*0030*/ 	.string	"ptxas"
        /*0030*/ 	.string	"Cuda compilation tools, release 13.0, V13.0.88"
        /*0030*/ 	.string	"Build cuda_13.0.r13.0/compiler.36424714_0"
        /*0030*/ 	.string	"-arch sm_100 -m 64 "



//--------------------- .note.nv.cuinfo           --------------------------
	.section	.note.nv.cuinfo,"",@"SHT_NOTE"
	.sectionflags	@"SHF_NOTE_NV_CUINFO"
        /*0018*/ 	.short	0x0002
        /*001a*/ 	.short	0x0064
        /*001c*/ 	.short	0x0082
	.zero		2


//--------------------- .nv.info                  --------------------------
	.section	.nv.info,"",@"SHT_CUDA_INFO"
	.align	4


	//----- nvinfo : EIATTR_REGCOUNT
	.align		4
        /*0000*/ 	.byte	0x04, 0x2f
        /*0002*/ 	.short	(.L_1 - .L_0)
	.align		4
.L_0:
        /*0004*/ 	.word	index@(_Z17prefix_sum_kernelPmS_mi)
        /*0008*/ 	.word	0x0000000c


	//----- nvinfo : EIATTR_FRAME_SIZE
	.align		4
.L_1:
        /*000c*/ 	.byte	0x04, 0x11
        /*000e*/ 	.short	(.L_3 - .L_2)
	.align		4
.L_2:
        /*0010*/ 	.word	index@(_Z17prefix_sum_kernelPmS_mi)
        /*0014*/ 	.word	0x00000000


	//----- nvinfo : EIATTR_REGCOUNT
	.align		4
.L_3:
        /*0018*/ 	.byte	0x04, 0x2f
        /*001a*/ 	.short	(.L_5 - .L_4)
	.align		4
.L_4:
        /*001c*/ 	.word	index@(_Z11copy_kernelPmS_i)
        /*0020*/ 	.word	0x0000000a


	//----- nvinfo : EIATTR_FRAME_SIZE
	.align		4
.L_5:
        /*0024*/ 	.byte	0x04, 0x11
        /*0026*/ 	.short	(.L_7 - .L_6)
	.align		4
.L_6:
        /*0028*/ 	.word	index@(_Z11copy_kernelPmS_i)
        /*002c*/ 	.word	0x00000000


	//----- nvinfo : EIATTR_MIN_STACK_SIZE
	.align		4
.L_7:
        /*0030*/ 	.byte	0x04, 0x12
        /*0032*/ 	.short	(.L_9 - .L_8)
	.align		4
.L_8:
        /*0034*/ 	.word	index@(_Z11copy_kernelPmS_i)
        /*0038*/ 	.word	0x00000000


	//----- nvinfo : EIATTR_MIN_STACK_SIZE
	.align		4
.L_9:
        /*003c*/ 	.byte	0x04, 0x12
        /*003e*/ 	.short	(.L_11 - .L_10)
	.align		4
.L_10:
        /*0040*/ 	.word	index@(_Z17prefix_sum_kernelPmS_mi)
        /*0044*/ 	.word	0x00000000
.L_11:


//--------------------- .nv.compat                --------------------------
	.section	.nv.compat,"",@"SHT_CUDA_COMPAT_INFO"
	.align	4
        /*0000*/ 	.byte	0x02, 0x09, 0x00, 0x00, 0x02, 0x02, 0x01, 0x00, 0x02, 0x05, 0x05, 0x00, 0x03, 0x07, 0x01, 0x01
        /*0010*/ 	.byte	0x02, 0x03, 0x00, 0x00, 0x02, 0x06, 0x01, 0x00, 0x04, 0x0b, 0x08, 0x00, 0x09, 0x00, 0x00, 0x00
        /*0020*/ 	.byte	0x00, 0x00, 0x00, 0x00


//--------------------- .nv.info._Z11copy_kernelPmS_i --------------------------
	.section	.nv.info._Z11copy_kernelPmS_i,"",@"SHT_CUDA_INFO"
	.sectionflags	@""
	.align	4


	//----- nvinfo : EIATTR_CUDA_API_VERSION
	.align		4
        /*0000*/ 	.byte	0x04, 0x37
        /*0002*/ 	.short	(.L_13 - .L_12)
.L_12:
        /*0004*/ 	.word	0x00000082


	//----- nvinfo : EIATTR_KPARAM_INFO
	.align		4
.L_13:
        /*0008*/ 	.byte	0x04, 0x17
        /*000a*/ 	.short	(.L_15 - .L_14)
.L_14:
        /*000c*/ 	.word	0x00000000
        /*0010*/ 	.short	0x0002
        /*0012*/ 	.short	0x0010
        /*0014*/ 	.byte	0x00, 0xf0, 0x11, 0x00


	//----- nvinfo : EIATTR_KPARAM_INFO
	.align		4
.L_15:
        /*0018*/ 	.byte	0x04, 0x17
        /*001a*/ 	.short	(.L_17 - .L_16)
.L_16:
        /*001c*/ 	.word	0x00000000
        /*0020*/ 	.short	0x0001
        /*0022*/ 	.short	0x0008
        /*0024*/ 	.byte	0x00, 0xf5, 0x21, 0x00


	//----- nvinfo : EIATTR_KPARAM_INFO
	.align		4
.L_17:
        /*0028*/ 	.byte	0x04, 0x17
        /*002a*/ 	.short	(.L_19 - .L_18)
.L_18:
        /*002c*/ 	.word	0x00000000
        /*0030*/ 	.short	0x0000
        /*0032*/ 	.short	0x0000
        /*0034*/ 	.byte	0x00, 0xf5, 0x21, 0x00


	//----- nvinfo : EIATTR_SPARSE_MMA_MASK
	.align		4
.L_19:
        /*0038*/ 	.byte	0x03, 0x50
        /*003a*/ 	.short	0x0000


	//----- nvinfo : EIATTR_MAXREG_COUNT
	.align		4
        /*003c*/ 	.byte	0x03, 0x1b
        /*003e*/ 	.short	0x00ff


	//----- nvinfo : EIATTR_MERCURY_ISA_VERSION
	.align		4
        /*0040*/ 	.byte	0x03, 0x5f
        /*0042*/ 	.short	0x0101


	//----- nvinfo : EIATTR_VRC_CTA_INIT_COUNT
	.align		4
        /*0044*/ 	.byte	0x02, 0x4a
	.zero		1
	.zero		1


	//----- nvinfo : EIATTR_EXIT_INSTR_OFFSETS
	.align		4
        /*0048*/ 	.byte	0x04, 0x1c
        /*004a*/ 	.short	(.L_21 - .L_20)


	//   ....[0]....
.L_20:
        /*004c*/ 	.word	0x00000070


	//   ....[1]....
        /*0050*/ 	.word	0x000000f0


	//----- nvinfo : EIATTR_CBANK_PARAM_SIZE
	.align		4
.L_21:
        /*0054*/ 	.byte	0x03, 0x19
        /*0056*/ 	.short	0x0014


	//----- nvinfo : EIATTR_PARAM_CBANK
	.align		4
        /*0058*/ 	.byte	0x04, 0x0a
        /*005a*/ 	.short	(.L_23 - .L_22)
	.align		4
.L_22:
        /*005c*/ 	.word	index@(.nv.constant0._Z11copy_kernelPmS_i)
        /*0060*/ 	.short	0x0380
        /*0062*/ 	.short	0x0014


	//----- nvinfo : EIATTR_SW_WAR
	.align		4
.L_23:
        /*0064*/ 	.byte	0x04, 0x36
        /*0066*/ 	.short	(.L_25 - .L_24)
.L_24:
        /*0068*/ 	.word	0x00000008
.L_25:


//--------------------- .nv.info._Z17prefix_sum_kernelPmS_mi --------------------------
	.section	.nv.info._Z17prefix_sum_kernelPmS_mi,"",@"SHT_CUDA_INFO"
	.sectionflags	@""
	.align	4


	//----- nvinfo : EIATTR_CUDA_API_VERSION
	.align		4
        /*0000*/ 	.byte	0x04, 0x37
        /*0002*/ 	.short	(.L_27 - .L_26)
.L_26:
        /*0004*/ 	.word	0x00000082


	//----- nvinfo : EIATTR_KPARAM_INFO
	.align		4
.L_27:
        /*0008*/ 	.byte	0x04, 0x17
        /*000a*/ 	.short	(.L_29 - .L_28)
.L_28:
        /*000c*/ 	.word	0x00000000
        /*0010*/ 	.short	0x0003
        /*0012*/ 	.short	0x0018
        /*0014*/ 	.byte	0x00, 0xf0, 0x11, 0x00


	//----- nvinfo : EIATTR_KPARAM_INFO
	.align		4
.L_29:
        /*0018*/ 	.byte	0x04, 0x17
        /*001a*/ 	.short	(.L_31 - .L_30)
.L_30:
        /*001c*/ 	.word	0x00000000
        /*0020*/ 	.short	0x0002
        /*0022*/ 	.short	0x0010
        /*0024*/ 	.byte	0x00, 0xf0, 0x21, 0x00


	//----- nvinfo : EIATTR_KPARAM_INFO
	.align		4
.L_31:
        /*0028*/ 	.byte	0x04, 0x17
        /*002a*/ 	.short	(.L_33 - .L_32)
.L_32:
        /*002c*/ 	.word	0x00000000
        /*0030*/ 	.short	0x0001
        /*0032*/ 	.short	0x0008
        /*0034*/ 	.byte	0x00, 0xf5, 0x21, 0x00


	//----- nvinfo : EIATTR_KPARAM_INFO
	.align		4
.L_33:
        /*0038*/ 	.byte	0x04, 0x17
        /*003a*/ 	.short	(.L_35 - .L_34)
.L_34:
        /*003c*/ 	.word	0x00000000
        /*0040*/ 	.short	0x0000
        /*0042*/ 	.short	0x0000
        /*0044*/ 	.byte	0x00, 0xf5, 0x21, 0x00


	//----- nvinfo : EIATTR_SPARSE_MMA_MASK
	.align		4
.L_35:
        /*0048*/ 	.byte	0x03, 0x50
        /*004a*/ 	.short	0x0000


	//----- nvinfo : EIATTR_MAXREG_COUNT
	.align		4
        /*004c*/ 	.byte	0x03, 0x1b
        /*004e*/ 	.short	0x00ff


	//----- nvinfo : EIATTR_MERCURY_ISA_VERSION
	.align		4
        /*0050*/ 	.byte	0x03, 0x5f
        /*0052*/ 	.short	0x0101


	//----- nvinfo : EIATTR_VRC_CTA_INIT_COUNT
	.align		4
        /*0054*/ 	.byte	0x02, 0x4a
	.zero		1
	.zero		1


	//----- nvinfo : EIATTR_EXIT_INSTR_OFFSETS
	.align		4
        /*0058*/ 	.byte	0x04, 0x1c
        /*005a*/ 	.short	(.L_37 - .L_36)


	//   ....[0]....
.L_36:
        /*005c*/ 	.word	0x00000070


	//   ....[1]....
        /*0060*/ 	.word	0x00000170


	//   ....[2]....
        /*0064*/ 	.word	0x00000280


	//----- nvinfo : EIATTR_CRS_STACK_SIZE
	.align		4
.L_37:
        /*0068*/ 	.byte	0x04, 0x1e
        /*006a*/ 	.short	(.L_39 - .L_38)
.L_38:
        /*006c*/ 	.word	0x00000000


	//----- nvinfo : EIATTR_CBANK_PARAM_SIZE
	.align		4
.L_39:
        /*0070*/ 	.byte	0x03, 0x19
        /*0072*/ 	.short	0x001c


	//----- nvinfo : EIATTR_PARAM_CBANK
	.align		4
        /*0074*/ 	.byte	0x04, 0x0a
        /*0076*/ 	.short	(.L_41 - .L_40)
	.align		4
.L_40:
        /*0078*/ 	.word	index@(.nv.constant0._Z17prefix_sum_kernelPmS_mi)
        /*007c*/ 	.short	0x0380
        /*007e*/ 	.short	0x001c


	//----- nvinfo : EIATTR_SW_WAR
	.align		4
.L_41:
        /*0080*/ 	.byte	0x04, 0x36
        /*0082*/ 	.short	(.L_43 - .L_42)
.L_42:
        /*0084*/ 	.word	0x00000008
.L_43:


//--------------------- .nv.callgraph             --------------------------
	.section	.nv.callgraph,"",@"SHT_CUDA_CALLGRAPH"
	.align	4
	.sectionentsize	8
	.align		4
        /*0000*/ 	.word	0x00000000
	.align		4
        /*0004*/ 	.word	0xffffffff
	.align		4
        /*0008*/ 	.word	0x00000000
	.align		4
        /*000c*/ 	.word	0xfffffffe
	.align		4
        /*0010*/ 	.word	0x00000000
	.align		4
        /*0014*/ 	.word	0xfffffffd
	.align		4
        /*0018*/ 	.word	0x00000000
	.align		4
        /*001c*/ 	.word	0xfffffffc


//--------------------- .text._Z11copy_kernelPmS_i --------------------------
	.section	.text._Z11copy_kernelPmS_i,"ax",@progbits
	.align	128
        .global         _Z11copy_kernelPmS_i
        .type           _Z11copy_kernelPmS_i,@function
        .size           _Z11copy_kernelPmS_i,(.L_x_3 - _Z11copy_kernelPmS_i)
        .other          _Z11copy_kernelPmS_i,@"STO_CUDA_ENTRY STV_DEFAULT"
_Z11copy_kernelPmS_i:
.text._Z11copy_kernelPmS_i:
[----:B------:R-:W-:Y:S01]  /*0000*/  LDC R1, c[0x0][0x37c] ;  /* 0x0000df00ff017b82 */ /* 0x000fe20000000800 */
[----:B------:R-:W0:Y:S01]  /*0010*/  S2R R7, SR_CTAID.X ;  /* 0x0000000000077919 */ /* 0x000e220000002500 */
[----:B------:R-:W0:Y:S01]  /*0020*/  LDCU UR4, c[0x0][0x360] ;  /* 0x00006c00ff0477ac */ /* 0x000e220008000800 */
[----:B------:R-:W0:Y:S01]  /*0030*/  S2R R0, SR_TID.X ;  /* 0x0000000000007919 */ /* 0x000e220000002100 */
[----:B------:R-:W1:Y:S01]  /*0040*/  LDCU UR5, c[0x0][0x390] ;  /* 0x00007200ff0577ac */ /* 0x000e620008000800 */
[----:B0-----:R-:W-:-:S05]  /*0050*/  IMAD R7, R7, UR4, R0 ;  /* 0x0000000407077c24 */ /* 0x001fca000f8e0200 */
[----:B-1----:R-:W-:-:S13]  /*0060*/  ISETP.GE.AND P0, PT, R7, UR5, PT ;  /* 0x0000000507007c0c */ /* 0x002fda000bf06270 */
[----:B------:R-:W-:Y:S05]  /*0070*/  @P0 EXIT ;  /* 0x000000000000094d */ /* 0x000fea0003800000 */
[----:B------:R-:W0:Y:S01]  /*0080*/  LDC.64 R2, c[0x0][0x388] ;  /* 0x0000e200ff027b82 */ /* 0x000e220000000a00 */
[----:B------:R-:W1:Y:S07]  /*0090*/  LDCU.64 UR4, c[0x0][0x358] ;  /* 0x00006b00ff0477ac */ /* 0x000e6e0008000a00 */
[----:B------:R-:W2:Y:S01]  /*00a0*/  LDC.64 R4, c[0x0][0x380] ;  /* 0x0000e000ff047b82 */ /* 0x000ea20000000a00 */
[----:B0-----:R-:W-:-:S06]  /*00b0*/  IMAD.WIDE R2, R7, 0x8, R2 ;  /* 0x0000000807027825 */ /* 0x001fcc00078e0202 */
[----:B-1----:R-:W3:Y:S01]  /*00c0*/  LDG.E.64 R2, desc[UR4][R2.64] ;  /* 0x0000000402027981 */ /* 0x002ee2000c1e1b00 */
[----:B--2---:R-:W-:-:S05]  /*00d0*/  IMAD.WIDE R4, R7, 0x8, R4 ;  /* 0x0000000807047825 */ /* 0x004fca00078e0204 */
[----:B---3--:R-:W-:Y:S01]  /*00e0*/  STG.E.64 desc[UR4][R4.64], R2 ;  /* 0x0000000204007986 */ /* 0x008fe2000c101b04 */
[----:B------:R-:W-:Y:S05]  /*00f0*/  EXIT ;  /* 0x000000000000794d */ /* 0x000fea0003800000 */
.L_x_0:
[----:B------:R-:W-:-:S00]  /*0100*/  BRA `(.L_x_0) ;  /* 0xfffffffc00fc7947 */ /* 0x000fc0000383ffff */
[----:B------:R-:W-:-:S00]  /*0110*/  NOP ;  /* 0x0000000000007918 */ /* 0x000fc00000000000 */
        /* <DEDUP_REMOVED lines=14> */
.L_x_3:


//--------------------- .text._Z17prefix_sum_kernelPmS_mi --------------------------
	.section	.text._Z17prefix_sum_kernelPmS_mi,"ax",@progbits
	.align	128
        .global         _Z17prefix_sum_kernelPmS_mi
        .type           _Z17prefix_sum_kernelPmS_mi,@function
        .size           _Z17prefix_sum_kernelPmS_mi,(.L_x_4 - _Z17prefix_sum_kernelPmS_mi)
        .other          _Z17prefix_sum_kernelPmS_mi,@"STO_CUDA_ENTRY STV_DEFAULT"
_Z17prefix_sum_kernelPmS_mi:
.text._Z17prefix_sum_kernelPmS_mi:
        /* <DEDUP_REMOVED lines=8> */
[----:B------:R-:W0:Y:S01]  /*0080*/  LDCU.64 UR6, c[0x0][0x390] ;  /* 0x00007200ff0677ac */ /* 0x000e220008000a00 */
[----:B------:R-:W-:Y:S01]  /*0090*/  SHF.R.S32.HI R3, RZ, 0x1f, R0 ;  /* 0x0000001fff037819 */ /* 0x000fe20000011400 */
[----:B------:R-:W1:Y:S01]  /*00a0*/  LDCU.64 UR4, c[0x0][0x358] ;  /* 0x00006b00ff0477ac */ /* 0x000e620008000a00 */
[----:B0-----:R-:W-:-:S04]  /*00b0*/  ISETP.GE.U32.AND P0, PT, R0, UR6, PT ;  /* 0x0000000600007c0c */ /* 0x001fc8000bf06070 */
[----:B------:R-:W-:-:S13]  /*00c0*/  ISETP.GE.U32.AND.EX P0, PT, R3, UR7, PT, P0 ;  /* 0x0000000703007c0c */ /* 0x000fda000bf06100 */
[----:B-1----:R-:W-:Y:S05]  /*00d0*/  @P0 BRA `(.L_x_1) ;  /* 0x0000000000280947 */ /* 0x002fea0003800000 */
[----:B------:R-:W0:Y:S01]  /*00e0*/  LDCU.128 UR8, c[0x0][0x380] ;  /* 0x00007000ff0877ac */ /* 0x000e220008000c00 */
[C---:B------:R-:W-:Y:S01]  /*00f0*/  IMAD.SHL.U32 R4, R0.reuse, 0x8, RZ ;  /* 0x0000000800047824 */ /* 0x040fe200078e00ff */
[----:B------:R-:W-:-:S04]  /*0100*/  SHF.L.U64.HI R0, R0, 0x3, R3 ;  /* 0x0000000300007819 */ /* 0x000fc80000010203 */
[----:B0-----:R-:W-:-:S04]  /*0110*/  IADD3 R2, P0, PT, R4, UR8, RZ ;  /* 0x0000000804027c10 */ /* 0x001fc8000ff1e0ff */
[----:B------:R-:W-:-:S06]  /*0120*/  IADD3.X R3, PT, PT, R0, UR9, RZ, P0, !PT ;  /* 0x0000000900037c10 */ /* 0x000fcc00087fe4ff */
[----:B------:R-:W2:Y:S01]  /*0130*/  LDG.E.64 R2, desc[UR4][R2.64] ;  /* 0x0000000402027981 */ /* 0x000ea2000c1e1b00 */
[----:B------:R-:W-:-:S04]  /*0140*/  IADD3 R4, P0, PT, R4, UR10, RZ ;  /* 0x0000000a04047c10 */ /* 0x000fc8000ff1e0ff */
[----:B------:R-:W-:-:S05]  /*0150*/  IADD3.X R5, PT, PT, R0, UR11, RZ, P0, !PT ;  /* 0x0000000b00057c10 */ /* 0x000fca00087fe4ff */
[----:B--2---:R-:W-:Y:S01]  /*0160*/  STG.E.64 desc[UR4][R4.64], R2 ;  /* 0x0000000204007986 */ /* 0x004fe2000c101b04 */
[----:B------:R-:W-:Y:S05]  /*0170*/  EXIT ;  /* 0x000000000000794d */ /* 0x000fea0003800000 */
.L_x_1:
[----:B------:R-:W0:Y:S01]  /*0180*/  LDCU.128 UR8, c[0x0][0x380] ;  /* 0x00007000ff0877ac */ /* 0x000e220008000c00 */
[C---:B------:R-:W-:Y:S01]  /*0190*/  IMAD.SHL.U32 R8, R0.reuse, 0x8, RZ ;  /* 0x0000000800087824 */ /* 0x040fe200078e00ff */
[C---:B------:R-:W-:Y:S02]  /*01a0*/  IADD3 R2, P0, PT, R0.reuse, -UR6, RZ ;  /* 0x8000000600027c10 */ /* 0x040fe4000ff1e0ff */
[----:B------:R-:W-:Y:S02]  /*01b0*/  SHF.L.U64.HI R0, R0, 0x3, R3 ;  /* 0x0000000300007819 */ /* 0x000fe40000010203 */
[----:B------:R-:W-:Y:S02]  /*01c0*/  IADD3.X R3, PT, PT, R3, ~UR7, RZ, P0, !PT ;  /* 0x8000000703037c10 */ /* 0x000fe400087fe4ff */
[----:B0-----:R-:W-:Y:S02]  /*01d0*/  LEA R4, P1, R2, UR8, 0x3 ;  /* 0x0000000802047c11 */ /* 0x001fe4000f8218ff */
[----:B------:R-:W-:-:S02]  /*01e0*/  IADD3 R6, P2, PT, R8, UR8, RZ ;  /* 0x0000000808067c10 */ /* 0x000fc4000ff5e0ff */
[----:B------:R-:W-:Y:S02]  /*01f0*/  LEA.HI.X R5, R2, UR9, R3, 0x3, P1 ;  /* 0x0000000902057c11 */ /* 0x000fe400088f1c03 */
[----:B------:R-:W-:-:S04]  /*0200*/  IADD3.X R7, PT, PT, R0, UR9, RZ, P2, !PT ;  /* 0x0000000900077c10 */ /* 0x000fc800097fe4ff */
[----:B------:R-:W2:Y:S04]  /*0210*/  LDG.E.64 R4, desc[UR4][R4.64] ;  /* 0x0000000404047981 */ /* 0x000ea8000c1e1b00 */
[----:B------:R-:W2:Y:S01]  /*0220*/  LDG.E.64 R2, desc[UR4][R6.64] ;  /* 0x0000000406027981 */ /* 0x000ea2000c1e1b00 */
[----:B------:R-:W-:-:S04]  /*0230*/  IADD3 R8, P1, PT, R8, UR10, RZ ;  /* 0x0000000a08087c10 */ /* 0x000fc8000ff3e0ff */
[----:B------:R-:W-:Y:S02]  /*0240*/  IADD3.X R9, PT, PT, R0, UR11, RZ, P1, !PT ;  /* 0x0000000b00097c10 */ /* 0x000fe40008ffe4ff */
[----:B--2---:R-:W-:-:S05]  /*0250*/  IADD3 R2, P0, PT, R2, R4, RZ ;  /* 0x0000000402027210 */ /* 0x004fca0007f1e0ff */
[----:B------:R-:W-:-:S05]  /*0260*/  IMAD.X R3, R3, 0x1, R5, P0 ;  /* 0x0000000103037824 */ /* 0x000fca00000e0605 */
[----:B------:R-:W-:Y:S01]  /*0270*/  STG.E.64 desc[UR4][R8.64], R2 ;  /* 0x0000000208007986 */ /* 0x000fe2000c101b04 */
[----:B------:R-:W-:Y:S05]  /*0280*/  EXIT ;  /* 0x000000000000794d */ /* 0x000fea0003800000 */
.L_x_2:
        /* <DEDUP_REMOVED lines=15> */
.L_x_4:


//--------------------- .nv.shared.reserved.0     --------------------------
	.section	.nv.shared.reserved.0,"aw",@nobits
	.weak		__nv_reservedSMEM_offset_0_alias
	.size		__nv_reservedSMEM_offset_0_alias, 0, 64
	.other		__nv_reservedSMEM_offset_0_alias,@"STO_CUDA_RESERVED_SHARED STV_DEFAULT"
__nv_reservedSMEM_offset_0_alias:
	.zero		0
	.zero		64


//--------------------- .nv.constant0._Z11copy_kernelPmS_i --------------------------
	.section	.nv.constant0._Z11copy_kernelPmS_i,"a",@progbits
	.sectionflags	@""
	.align	4
.nv.constant0._Z11copy_kernelPmS_i:
	.zero		916


//--------------------- .nv.constant0._Z17prefix_sum_kernelPmS_mi --------------------------
	.section	.nv.constant0._Z17prefix_sum_kernelPmS_mi,"a",@progbits
	.sectionflags	@""
	.align	4
.nv.constant0._Z17prefix_sum_kernelPmS_mi:
	.zero		924


//--------------------- SYMBOLS --------------------------

	.type		.nv.reservedSmem.offset0,@object
	.size		.nv.reservedSmem.offset0,0x4
